//
// Generated by NVIDIA NVVM Compiler
//
// Compiler Build ID: CL-36424714
// Cuda compilation tools, release 13.0, V13.0.88
// Based on NVVM 20.0.0
//

.version 9.0
.target sm_100
.address_size 64

	// .globl	_Z30__kernel_sparse_affine_forwardmmPKfS0_PK4FeatPf

.visible .entry _Z30__kernel_sparse_affine_forwardmmPKfS0_PK4FeatPf(
	.param .u64 _Z30__kernel_sparse_affine_forwardmmPKfS0_PK4FeatPf_param_0,
	.param .u64 _Z30__kernel_sparse_affine_forwardmmPKfS0_PK4FeatPf_param_1,
	.param .u64 .ptr .align 1 _Z30__kernel_sparse_affine_forwardmmPKfS0_PK4FeatPf_param_2,
	.param .u64 .ptr .align 1 _Z30__kernel_sparse_affine_forwardmmPKfS0_PK4FeatPf_param_3,
	.param .u64 .ptr .align 1 _Z30__kernel_sparse_affine_forwardmmPKfS0_PK4FeatPf_param_4,
	.param .u64 .ptr .align 1 _Z30__kernel_sparse_affine_forwardmmPKfS0_PK4FeatPf_param_5
)
{
	.reg .pred 	%p<5>;
	.reg .b16 	%rs<2>;
	.reg .b32 	%r<6>;
	.reg .b32 	%f<14>;
	.reg .b64 	%rd<38>;

	ld.param.u64 	%rd10, [_Z30__kernel_sparse_affine_forwardmmPKfS0_PK4FeatPf_param_0];
	ld.param.u64 	%rd11, [_Z30__kernel_sparse_affine_forwardmmPKfS0_PK4FeatPf_param_1];
	ld.param.u64 	%rd12, [_Z30__kernel_sparse_affine_forwardmmPKfS0_PK4FeatPf_param_2];
	ld.param.u64 	%rd13, [_Z30__kernel_sparse_affine_forwardmmPKfS0_PK4FeatPf_param_3];
	ld.param.u64 	%rd14, [_Z30__kernel_sparse_affine_forwardmmPKfS0_PK4FeatPf_param_4];
	ld.param.u64 	%rd15, [_Z30__kernel_sparse_affine_forwardmmPKfS0_PK4FeatPf_param_5];
	mov.u32 	%r1, %ctaid.x;
	mov.u32 	%r2, %ntid.x;
	mov.u32 	%r3, %tid.x;
	mad.lo.s32 	%r4, %r1, %r2, %r3;
	cvt.u64.u32 	%rd1, %r4;
	setp.le.u64 	%p1, %rd11, %rd1;
	@%p1 bra 	$L__BB0_6;
	cvta.to.global.u64 	%rd16, %rd13;
	cvta.to.global.u64 	%rd2, %rd15;
	mov.u32 	%r5, %ctaid.y;
	cvt.u64.u32 	%rd3, %r5;
	shl.b64 	%rd17, %rd1, 2;
	add.s64 	%rd18, %rd16, %rd17;
	ld.global.f32 	%f12, [%rd18];
	setp.eq.s64 	%p2, %rd10, 0;
	mov.f32 	%f13, %f12;
	@%p2 bra 	$L__BB0_5;
	cvta.to.global.u64 	%rd4, %rd12;
	cvta.to.global.u64 	%rd5, %rd14;
	mul.lo.s64 	%rd6, %rd10, %rd3;
	mov.b64 	%rd37, 0;
	mov.f32 	%f13, %f12;
$L__BB0_3:
	add.s64 	%rd20, %rd37, %rd6;
	shl.b64 	%rd21, %rd20, 2;
	add.s64 	%rd8, %rd5, %rd21;
	ld.global.u16 	%rs1, [%rd8];
	setp.eq.s16 	%p3, %rs1, -1;
	@%p3 bra 	$L__BB0_5;
	ld.global.u16 	%rd22, [%rd8+2];
	cvt.u64.u16 	%rd23, %rs1;
	mad.lo.s64 	%rd24, %rd11, %rd23, %rd1;
	mad.lo.s64 	%rd25, %rd11, %rd22, %rd1;
	shl.b64 	%rd26, %rd24, 2;
	add.s64 	%rd27, %rd4, %rd26;
	ld.global.f32 	%f8, [%rd27];
	add.f32 	%f12, %f12, %f8;
	shl.b64 	%rd28, %rd25, 2;
	add.s64 	%rd29, %rd4, %rd28;
	ld.global.f32 	%f9, [%rd29];
	add.f32 	%f13, %f13, %f9;
	add.s64 	%rd37, %rd37, 1;
	setp.ne.s64 	%p4, %rd37, %rd10;
	@%p4 bra 	$L__BB0_3;
$L__BB0_5:
	mul.lo.s64 	%rd30, %rd3, %rd11;
	shl.b64 	%rd31, %rd30, 1;
	add.s64 	%rd32, %rd31, %rd1;
	shl.b64 	%rd33, %rd32, 2;
	add.s64 	%rd34, %rd2, %rd33;
	st.global.f32 	[%rd34], %f12;
	shl.b64 	%rd35, %rd11, 2;
	add.s64 	%rd36, %rd34, %rd35;
	st.global.f32 	[%rd36], %f13;
$L__BB0_6:
	ret;

}
	// .globl	_Z31__kernel_sparse_affine_backwardmmPfS_PK4FeatPKf
.visible .entry _Z31__kernel_sparse_affine_backwardmmPfS_PK4FeatPKf(
	.param .u64 _Z31__kernel_sparse_affine_backwardmmPfS_PK4FeatPKf_param_0,
	.param .u64 _Z31__kernel_sparse_affine_backwardmmPfS_PK4FeatPKf_param_1,
	.param .u64 .ptr .align 1 _Z31__kernel_sparse_affine_backwardmmPfS_PK4FeatPKf_param_2,
	.param .u64 .ptr .align 1 _Z31__kernel_sparse_affine_backwardmmPfS_PK4FeatPKf_param_3,
	.param .u64 .ptr .align 1 _Z31__kernel_sparse_affine_backwardmmPfS_PK4FeatPKf_param_4,
	.param .u64 .ptr .align 1 _Z31__kernel_sparse_affine_backwardmmPfS_PK4FeatPKf_param_5
)
{
	.reg .pred 	%p<5>;
	.reg .b16 	%rs<2>;
	.reg .b32 	%r<6>;
	.reg .b32 	%f<7>;
	.reg .b64 	%rd<38>;

	ld.param.u64 	%rd9, [_Z31__kernel_sparse_affine_backwardmmPfS_PK4FeatPKf_param_0];
	ld.param.u64 	%rd10, [_Z31__kernel_sparse_affine_backwardmmPfS_PK4FeatPKf_param_1];
	ld.param.u64 	%rd11, [_Z31__kernel_sparse_affine_backwardmmPfS_PK4FeatPKf_param_2];
	ld.param.u64 	%rd12, [_Z31__kernel_sparse_affine_backwardmmPfS_PK4FeatPKf_param_3];
	ld.param.u64 	%rd13, [_Z31__kernel_sparse_affine_backwardmmPfS_PK4FeatPKf_param_4];
	ld.param.u64 	%rd14, [_Z31__kernel_sparse_affine_backwardmmPfS_PK4FeatPKf_param_5];
	mov.u32 	%r1, %ctaid.x;
	mov.u32 	%r2, %ntid.x;
	mov.u32 	%r3, %tid.x;
	mad.lo.s32 	%r4, %r1, %r2, %r3;
	cvt.u64.u32 	%rd1, %r4;
	setp.le.u64 	%p1, %rd10, %rd1;
	@%p1 bra 	$L__BB1_5;
	cvta.to.global.u64 	%rd15, %rd14;
	cvta.to.global.u64 	%rd16, %rd12;
	mov.u32 	%r5, %ctaid.y;
	cvt.u64.u32 	%rd2, %r5;
	mul.lo.s64 	%rd17, %rd2, %rd10;
	shl.b64 	%rd18, %rd17, 1;
	add.s64 	%rd19, %rd18, %rd1;
	shl.b64 	%rd20, %rd19, 2;
	add.s64 	%rd21, %rd15, %rd20;
	ld.global.f32 	%f1, [%rd21];
	shl.b64 	%rd22, %rd10, 2;
	add.s64 	%rd23, %rd21, %rd22;
	ld.global.f32 	%f2, [%rd23];
	shl.b64 	%rd24, %rd1, 2;
	add.s64 	%rd25, %rd16, %rd24;
	add.f32 	%f3, %f1, %f2;
	atom.global.add.f32 	%f4, [%rd25], %f3;
	setp.eq.s64 	%p2, %rd9, 0;
	@%p2 bra 	$L__BB1_5;
	cvta.to.global.u64 	%rd3, %rd11;
	cvta.to.global.u64 	%rd4, %rd13;
	mul.lo.s64 	%rd5, %rd9, %rd2;
	mov.b64 	%rd37, 0;
$L__BB1_3:
	add.s64 	%rd27, %rd37, %rd5;
	shl.b64 	%rd28, %rd27, 2;
	add.s64 	%rd7, %rd4, %rd28;
	ld.global.u16 	%rs1, [%rd7];
	setp.eq.s16 	%p3, %rs1, -1;
	@%p3 bra 	$L__BB1_5;
	ld.global.u16 	%rd29, [%rd7+2];
	cvt.u64.u16 	%rd30, %rs1;
	mad.lo.s64 	%rd31, %rd10, %rd30, %rd1;
	mad.lo.s64 	%rd32, %rd10, %rd29, %rd1;
	shl.b64 	%rd33, %rd31, 2;
	add.s64 	%rd34, %rd3, %rd33;
	atom.global.add.f32 	%f5, [%rd34], %f1;
	shl.b64 	%rd35, %rd32, 2;
	add.s64 	%rd36, %rd3, %rd35;
	atom.global.add.f32 	%f6, [%rd36], %f2;
	add.s64 	%rd37, %rd37, 1;
	setp.ne.s64 	%p4, %rd37, %rd9;
	@%p4 bra 	$L__BB1_3;
$L__BB1_5:
	ret;

}


// ===== COMPILED SASS (sm_100) =====

	.target	sm_100

	.elftype	@"ET_EXEC"


//--------------------- .note.nv.tkinfo           --------------------------
	.section	.note.nv.tkinfo,"",@"SHT_NOTE"
	.sectionflags	@"SHF_NOTE_NV_TKINFO"
	.tkinfo
        /*0018*/ 	.word	0x00000002
        /*0030*/ 	.string	""
        /*0030*/ 	.string	"ptxas"
        /*0030*/ 	.string	"Cuda compilation tools, release 13.0, V13.0.88"
        /*0030*/ 	.string	"Build cuda_13.0.r13.0/compiler.36424714_0"
        /*0030*/ 	.string	"-arch sm_100 -m 64 "



//--------------------- .note.nv.cuinfo           --------------------------
	.section	.note.nv.cuinfo,"",@"SHT_NOTE"
	.sectionflags	@"SHF_NOTE_NV_CUINFO"
        /*0018*/ 	.short	0x0002
        /*001a*/ 	.short	0x0064
        /*001c*/ 	.short	0x0082
	.zero		2


//--------------------- .nv.info                  --------------------------
	.section	.nv.info,"",@"SHT_CUDA_INFO"
	.align	4


	//----- nvinfo : EIATTR_REGCOUNT
	.align		4
        /*0000*/ 	.byte	0x04, 0x2f
        /*0002*/ 	.short	(.L_1 - .L_0)
	.align		4
.L_0:
        /*0004*/ 	.word	index@(_Z30__kernel_sparse_affine_forwardmmPKfS0_PK4FeatPf)
        /*0008*/ 	.word	0x00000012


	//----- nvinfo : EIATTR_FRAME_SIZE
	.align		4
.L_1:
        /*000c*/ 	.byte	0x04, 0x11
        /*000e*/ 	.short	(.L_3 - .L_2)
	.align		4
.L_2:
        /*0010*/ 	.word	index@(_Z30__kernel_sparse_affine_forwardmmPKfS0_PK4FeatPf)
        /*0014*/ 	.word	0x00000000


	//----- nvinfo : EIATTR_REGCOUNT
	.align		4
.L_3:
        /*0018*/ 	.byte	0x04, 0x2f
        /*001a*/ 	.short	(.L_5 - .L_4)
	.align		4
.L_4:
        /*001c*/ 	.word	index@(_Z31__kernel_sparse_affine_backwardmmPfS_PK4FeatPKf)
        /*0020*/ 	.word	0x00000010


	//----- nvinfo : EIATTR_FRAME_SIZE
	.align		4
.L_5:
        /*0024*/ 	.byte	0x04, 0x11
        /*0026*/ 	.short	(.L_7 - .L_6)
	.align		4
.L_6:
        /*0028*/ 	.word	index@(_Z31__kernel_sparse_affine_backwardmmPfS_PK4FeatPKf)
        /*002c*/ 	.word	0x00000000


	//----- nvinfo : EIATTR_MIN_STACK_SIZE
	.align		4
.L_7:
        /*0030*/ 	.byte	0x04, 0x12
        /*0032*/ 	.short	(.L_9 - .L_8)
	.align		4
.L_8:
        /*0034*/ 	.word	index@(_Z31__kernel_sparse_affine_backwardmmPfS_PK4FeatPKf)
        /*0038*/ 	.word	0x00000000


	//----- nvinfo : EIATTR_MIN_STACK_SIZE
	.align		4
.L_9:
        /*003c*/ 	.byte	0x04, 0x12
        /*003e*/ 	.short	(.L_11 - .L_10)
	.align		4
.L_10:
        /*0040*/ 	.word	index@(_Z30__kernel_sparse_affine_forwardmmPKfS0_PK4FeatPf)
        /*0044*/ 	.word	0x00000000
.L_11:


//--------------------- .nv.compat                --------------------------
	.section	.nv.compat,"",@"SHT_CUDA_COMPAT_INFO"
	.align	4
        /*0000*/ 	.byte	0x02, 0x09, 0x00, 0x00, 0x02, 0x02, 0x01, 0x00, 0x02, 0x05, 0x05, 0x00, 0x03, 0x07, 0x01, 0x01
        /*0010*/ 	.byte	0x02, 0x03, 0x00, 0x00, 0x02, 0x06, 0x01, 0x00, 0x04, 0x0b, 0x08, 0x00, 0x09, 0x00, 0x00, 0x00
        /*0020*/ 	.byte	0x00, 0x00, 0x00, 0x00


//--------------------- .nv.info._Z31__kernel_sparse_affine_backwardmmPfS_PK4FeatPKf --------------------------
	.section	.nv.info._Z31__kernel_sparse_affine_backwardmmPfS_PK4FeatPKf,"",@"SHT_CUDA_INFO"
	.sectionflags	@""
	.align	4


	//----- nvinfo : EIATTR_CUDA_API_VERSION
	.align		4
        /*0000*/ 	.byte	0x04, 0x37
        /*0002*/ 	.short	(.L_13 - .L_12)
.L_12:
        /*0004*/ 	.word	0x00000082


	//----- nvinfo : EIATTR_KPARAM_INFO
	.align		4
.L_13:
        /*0008*/ 	.byte	0x04, 0x17
        /*000a*/ 	.short	(.L_15 - .L_14)
.L_14:
        /*000c*/ 	.word	0x00000000
        /*0010*/ 	.short	0x0005
        /*0012*/ 	.short	0x0028
        /*0014*/ 	.byte	0x00, 0xf5, 0x21, 0x00


	//----- nvinfo : EIATTR_KPARAM_INFO
	.align		4
.L_15:
        /*0018*/ 	.byte	0x04, 0x17
        /*001a*/ 	.short	(.L_17 - .L_16)
.L_16:
        /*001c*/ 	.word	0x00000000
        /*0020*/ 	.short	0x0004
        /*0022*/ 	.short	0x0020
        /*0024*/ 	.byte	0x00, 0xf5, 0x21, 0x00


	//----- nvinfo : EIATTR_KPARAM_INFO
	.align		4
.L_17:
        /*0028*/ 	.byte	0x04, 0x17
        /*002a*/ 	.short	(.L_19 - .L_18)
.L_18:
        /*002c*/ 	.word	0x00000000
        /*0030*/ 	.short	0x0003
        /*0032*/ 	.short	0x0018
        /*0034*/ 	.byte	0x00, 0xf5, 0x21, 0x00


	//----- nvinfo : EIATTR_KPARAM_INFO
	.align		4
.L_19:
        /*0038*/ 	.byte	0x04, 0x17
        /*003a*/ 	.short	(.L_21 - .L_20)
.L_20:
        /*003c*/ 	.word	0x00000000
        /*0040*/ 	.short	0x0002
        /*0042*/ 	.short	0x0010
        /*0044*/ 	.byte	0x00, 0xf5, 0x21, 0x00


	//----- nvinfo : EIATTR_KPARAM_INFO
	.align		4
.L_21:
        /*0048*/ 	.byte	0x04, 0x17
        /*004a*/ 	.short	(.L_23 - .L_22)
.L_22:
        /*004c*/ 	.word	0x00000000
        /*0050*/ 	.short	0x0001
        /*0052*/ 	.short	0x0008
        /*0054*/ 	.byte	0x00, 0xf0, 0x21, 0x00


	//----- nvinfo : EIATTR_KPARAM_INFO
	.align		4
.L_23:
        /*0058*/ 	.byte	0x04, 0x17
        /*005a*/ 	.short	(.L_25 - .L_24)
.L_24:
        /*005c*/ 	.word	0x00000000
        /*0060*/ 	.short	0x0000
        /*0062*/ 	.short	0x0000
        /*0064*/ 	.byte	0x00, 0xf0, 0x21, 0x00


	//----- nvinfo : EIATTR_SPARSE_MMA_MASK
	.align		4
.L_25:
        /*0068*/ 	.byte	0x03, 0x50
        /*006a*/ 	.short	0x0000


	//----- nvinfo : EIATTR_MAXREG_COUNT
	.align		4
        /*006c*/ 	.byte	0x03, 0x1b
        /*006e*/ 	.short	0x00ff


	//----- nvinfo : EIATTR_MERCURY_ISA_VERSION
	.align		4
        /*0070*/ 	.byte	0x03, 0x5f
        /*0072*/ 	.short	0x0101


	//----- nvinfo : EIATTR_VRC_CTA_INIT_COUNT
	.align		4
        /*0074*/ 	.byte	0x02, 0x4a
	.zero		1
	.zero		1


	//----- nvinfo : EIATTR_EXIT_INSTR_OFFSETS
	.align		4
        /*0078*/ 	.byte	0x04, 0x1c
        /*007a*/ 	.short	(.L_27 - .L_26)


	//   ....[0]....
.L_26:
        /*007c*/ 	.word	0x00000080


	//   ....[1]....
        /*0080*/ 	.word	0x000001e0


	//   ....[2]....
        /*0084*/ 	.word	0x000002e0


	//   ....[3]....
        /*0088*/ 	.word	0x00000410


	//----- nvinfo : EIATTR_CBANK_PARAM_SIZE
	.align		4
.L_27:
        /*008c*/ 	.byte	0x03, 0x19
        /*008e*/ 	.short	0x0030


	//----- nvinfo : EIATTR_PARAM_CBANK
	.align		4
        /*0090*/ 	.byte	0x04, 0x0a
        /*0092*/ 	.short	(.L_29 - .L_28)
	.align		4
.L_28:
        /*0094*/ 	.word	index@(.nv.constant0._Z31__kernel_sparse_affine_backwardmmPfS_PK4FeatPKf)
        /*0098*/ 	.short	0x0380
        /*009a*/ 	.short	0x0030


	//----- nvinfo : EIATTR_SW_WAR
	.align		4
.L_29:
        /*009c*/ 	.byte	0x04, 0x36
        /*009e*/ 	.short	(.L_31 - .L_30)
.L_30:
        /*00a0*/ 	.word	0x00000008
.L_31:


//--------------------- .nv.info._Z30__kernel_sparse_affine_forwardmmPKfS0_PK4FeatPf --------------------------
	.section	.nv.info._Z30__kernel_sparse_affine_forwardmmPKfS0_PK4FeatPf,"",@"SHT_CUDA_INFO"
	.sectionflags	@""
	.align	4


	//----- nvinfo : EIATTR_CUDA_API_VERSION
	.align		4
        /*0000*/ 	.byte	0x04, 0x37
        /*0002*/ 	.short	(.L_33 - .L_32)
.L_32:
        /*0004*/ 	.word	0x00000082


	//----- nvinfo : EIATTR_KPARAM_INFO
	.align		4
.L_33:
        /*0008*/ 	.byte	0x04, 0x17
        /*000a*/ 	.short	(.L_35 - .L_34)
.L_34:
        /*000c*/ 	.word	0x00000000
        /*0010*/ 	.short	0x0005
        /*0012*/ 	.short	0x0028
        /*0014*/ 	.byte	0x00, 0xf5, 0x21, 0x00


	//----- nvinfo : EIATTR_KPARAM_INFO
	.align		4
.L_35:
        /*0018*/ 	.byte	0x04, 0x17
        /*001a*/ 	.short	(.L_37 - .L_36)
.L_36:
        /*001c*/ 	.word	0x00000000
        /*0020*/ 	.short	0x0004
        /*0022*/ 	.short	0x0020
        /*0024*/ 	.byte	0x00, 0xf5, 0x21, 0x00


	//----- nvinfo : EIATTR_KPARAM_INFO
	.align		4
.L_37:
        /*0028*/ 	.byte	0x04, 0x17
        /*002a*/ 	.short	(.L_39 - .L_38)
.L_38:
        /*002c*/ 	.word	0x00000000
        /*0030*/ 	.short	0x0003
        /*0032*/ 	.short	0x0018
        /*0034*/ 	.byte	0x00, 0xf5, 0x21, 0x00


	//----- nvinfo : EIATTR_KPARAM_INFO
	.align		4
.L_39:
        /*0038*/ 	.byte	0x04, 0x17
        /*003a*/ 	.short	(.L_41 - .L_40)
.L_40:
        /*003c*/ 	.word	0x00000000
        /*0040*/ 	.short	0x0002
        /*0042*/ 	.short	0x0010
        /*0044*/ 	.byte	0x00, 0xf5, 0x21, 0x00


	//----- nvinfo : EIATTR_KPARAM_INFO
	.align		4
.L_41:
        /*0048*/ 	.byte	0x04, 0x17
        /*004a*/ 	.short	(.L_43 - .L_42)
.L_42:
        /*004c*/ 	.word	0x00000000
        /*0050*/ 	.short	0x0001
        /*0052*/ 	.short	0x0008
        /*0054*/ 	.byte	0x00, 0xf0, 0x21, 0x00


	//----- nvinfo : EIATTR_KPARAM_INFO
	.align		4
.L_43:
        /*0058*/ 	.byte	0x04, 0x17
        /*005a*/ 	.short	(.L_45 - .L_44)
.L_44:
        /*005c*/ 	.word	0x00000000
        /*0060*/ 	.short	0x0000
        /*0062*/ 	.short	0x0000
        /*0064*/ 	.byte	0x00, 0xf0, 0x21, 0x00


	//----- nvinfo : EIATTR_SPARSE_MMA_MASK
	.align		4
.L_45:
        /*0068*/ 	.byte	0x03, 0x50
        /*006a*/ 	.short	0x0000


	//----- nvinfo : EIATTR_MAXREG_COUNT
	.align		4
        /*006c*/ 	.byte	0x03, 0x1b
        /*006e*/ 	.short	0x00ff


	//----- nvinfo : EIATTR_MERCURY_ISA_VERSION
	.align		4
        /*0070*/ 	.byte	0x03, 0x5f
        /*0072*/ 	.short	0x0101


	//----- nvinfo : EIATTR_VRC_CTA_INIT_COUNT
	.align		4
        /*0074*/ 	.byte	0x02, 0x4a
	.zero		1
	.zero		1


	//----- nvinfo : EIATTR_EXIT_INSTR_OFFSETS
	.align		4
        /*0078*/ 	.byte	0x04, 0x1c
        /*007a*/ 	.short	(.L_47 - .L_46)


	//   ....[0]....
.L_46:
        /*007c*/ 	.word	0x00000080


	//   ....[1]....
        /*0080*/ 	.word	0x00000440


	//----- nvinfo : EIATTR_CBANK_PARAM_SIZE
	.align		4
.L_47:
        /*0084*/ 	.byte	0x03, 0x19
        /*0086*/ 	.short	0x0030


	//----- nvinfo : EIATTR_PARAM_CBANK
	.align		4
        /*0088*/ 	.byte	0x04, 0x0a
        /*008a*/ 	.short	(.L_49 - .L_48)
	.align		4
.L_48:
        /*008c*/ 	.word	index@(.nv.constant0._Z30__kernel_sparse_affine_forwardmmPKfS0_PK4FeatPf)
        /*0090*/ 	.short	0x0380
        /*0092*/ 	.short	0x0030


	//----- nvinfo : EIATTR_SW_WAR
	.align		4
.L_49:
        /*0094*/ 	.byte	0x04, 0x36
        /*0096*/ 	.short	(.L_51 - .L_50)
.L_50:
        /*0098*/ 	.word	0x00000008
.L_51:


//--------------------- .nv.callgraph             --------------------------
	.section	.nv.callgraph,"",@"SHT_CUDA_CALLGRAPH"
	.align	4
	.sectionentsize	8
	.align		4
        /*0000*/ 	.word	0x00000000
	.align		4
        /*0004*/ 	.word	0xffffffff
	.align		4
        /*0008*/ 	.word	0x00000000
	.align		4
        /*000c*/ 	.word	0xfffffffe
	.align		4
        /*0010*/ 	.word	0x00000000
	.align		4
        /*0014*/ 	.word	0xfffffffd
	.align		4
        /*0018*/ 	.word	0x00000000
	.align		4
        /*001c*/ 	.word	0xfffffffc


//--------------------- .text._Z31__kernel_sparse_affine_backwardmmPfS_PK4FeatPKf --------------------------
	.section	.text._Z31__kernel_sparse_affine_backwardmmPfS_PK4FeatPKf,"ax",@progbits
	.align	128
        .global         _Z31__kernel_sparse_affine_backwardmmPfS_PK4FeatPKf
        .type           _Z31__kernel_sparse_affine_backwardmmPfS_PK4FeatPKf,@function
        .size           _Z31__kernel_sparse_affine_backwardmmPfS_PK4FeatPKf,(.L_x_5 - _Z31__kernel_sparse_affine_backwardmmPfS_PK4FeatPKf)
        .other          _Z31__kernel_sparse_affine_backwardmmPfS_PK4FeatPKf,@"STO_CUDA_ENTRY STV_DEFAULT"
_Z31__kernel_sparse_affine_backwardmmPfS_PK4FeatPKf:
.text._Z31__kernel_sparse_affine_backwardmmPfS_PK4FeatPKf:
[----:B------:R-:W-:Y:S01]  /*0000*/  LDC R1, c[0x0][0x37c] ;  /* 0x0000df00ff017b82 */ /* 0x000fe20000000800 */
[----:B------:R-:W0:Y:S07]  /*0010*/  S2R R3, SR_TID.X ;  /* 0x0000000000037919 */ /* 0x000e2e0000002100 */
[----:B------:R-:W0:Y:S08]  /*0020*/  S2UR UR4, SR_CTAID.X ;  /* 0x00000000000479c3 */ /* 0x000e300000002500 */
[----:B------:R-:W0:Y:S08]  /*0030*/  LDC R0, c[0x0][0x360] ;  /* 0x0000d800ff007b82 */ /* 0x000e300000000800 */
[----:B------:R-:W1:Y:S01]  /*0040*/  LDC.64 R6, c[0x0][0x388] ;  /* 0x0000e200ff067b82 */ /* 0x000e620000000a00 */
[----:B0-----:R-:W-:-:S05]  /*0050*/  IMAD R0, R0, UR4, R3 ;  /* 0x0000000400007c24 */ /* 0x001fca000f8e0203 */
[----:B-1----:R-:W-:-:S04]  /*0060*/  ISETP.GE.U32.AND P0, PT, R0, R6, PT ;  /* 0x000000060000720c */ /* 0x002fc80003f06070 */
[----:B------:R-:W-:-:S13]  /*0070*/  ISETP.GE.U32.AND.EX P0, PT, RZ, R7, PT, P0 ;  /* 0x00000007ff00720c */ /* 0x000fda0003f06100 */
[----:B------:R-:W-:Y:S05]  /*0080*/  @P0 EXIT ;  /* 0x000000000000094d */ /* 0x000fea0003800000 */
[----:B------:R-:W0:Y:S01]  /*0090*/  S2UR UR10, SR_CTAID.Y ;  /* 0x00000000000a79c3 */ /* 0x000e220000002600 */
[----:B------:R-:W1:Y:S01]  /*00a0*/  LDCU.64 UR4, c[0x0][0x3a8] ;  /* 0x00007500ff0477ac */ /* 0x000e620008000a00 */
[----:B------:R-:W2:Y:S01]  /*00b0*/  LDCU.64 UR8, c[0x0][0x358] ;  /* 0x00006b00ff0877ac */ /* 0x000ea20008000a00 */
[----:B0-----:R-:W-:-:S04]  /*00c0*/  IMAD.WIDE.U32 R2, R6, UR10, RZ ;  /* 0x0000000a06027c25 */ /* 0x001fc8000f8e00ff */
[----:B------:R-:W-:Y:S01]  /*00d0*/  IMAD R5, R7, UR10, R3 ;  /* 0x0000000a07057c24 */ /* 0x000fe2000f8e0203 */
[----:B------:R-:W-:-:S04]  /*00e0*/  LEA R3, P0, R2, R0, 0x1 ;  /* 0x0000000002037211 */ /* 0x000fc800078008ff */
[----:B------:R-:W-:Y:S02]  /*00f0*/  LEA.HI.X R4, R2, RZ, R5, 0x1, P0 ;  /* 0x000000ff02047211 */ /* 0x000fe400000f0c05 */
[----:B-1----:R-:W-:-:S04]  /*0100*/  LEA R2, P0, R3, UR4, 0x2 ;  /* 0x0000000403027c11 */ /* 0x002fc8000f8010ff */
[----:B------:R-:W-:Y:S01]  /*0110*/  LEA.HI.X R3, R3, UR5, R4, 0x2, P0 ;  /* 0x0000000503037c11 */ /* 0x000fe200080f1404 */
[----:B------:R-:W0:Y:S01]  /*0120*/  LDCU.64 UR4, c[0x0][0x398] ;  /* 0x00007300ff0477ac */ /* 0x000e220008000a00 */
[----:B------:R-:W-:-:S03]  /*0130*/  LEA R4, P0, R6, R2, 0x2 ;  /* 0x0000000206047211 */ /* 0x000fc600078010ff */
[----:B--2---:R-:W2:Y:S01]  /*0140*/  LDG.E R13, desc[UR8][R2.64] ;  /* 0x00000008020d7981 */ /* 0x004ea2000c1e1900 */
[----:B------:R-:W-:-:S05]  /*0150*/  LEA.HI.X R5, R6, R3, R7, 0x2, P0 ;  /* 0x0000000306057211 */ /* 0x000fca00000f1407 */
[----:B------:R-:W2:Y:S01]  /*0160*/  LDG.E R12, desc[UR8][R4.64] ;  /* 0x00000008040c7981 */ /* 0x000ea2000c1e1900 */
[----:B0-----:R-:W-:-:S04]  /*0170*/  LEA R6, P0, R0, UR4, 0x2 ;  /* 0x0000000400067c11 */ /* 0x001fc8000f8010ff */
[----:B------:R-:W-:Y:S01]  /*0180*/  LEA.HI.X R7, R0, UR5, RZ, 0x2, P0 ;  /* 0x0000000500077c11 */ /* 0x000fe200080f14ff */
[----:B------:R-:W0:Y:S02]  /*0190*/  LDCU.64 UR4, c[0x0][0x380] ;  /* 0x00007000ff0477ac */ /* 0x000e240008000a00 */
[----:B0-----:R-:W-:-:S04]  /*01a0*/  ISETP.NE.U32.AND P0, PT, RZ, UR4, PT ;  /* 0x00000004ff007c0c */ /* 0x001fc8000bf05070 */
[----:B------:R-:W-:Y:S01]  /*01b0*/  ISETP.NE.AND.EX P0, PT, RZ, UR5, PT, P0 ;  /* 0x00000005ff007c0c */ /* 0x000fe2000bf05300 */
[----:B--2---:R-:W-:-:S05]  /*01c0*/  FADD R9, R13, R12 ;  /* 0x0000000c0d097221 */ /* 0x004fca0000000000 */
[----:B------:R0:W-:Y:S07]  /*01d0*/  REDG.E.ADD.F32.FTZ.RN.STRONG.GPU desc[UR8][R6.64], R9 ;  /* 0x00000009060079a6 */ /* 0x0001ee000c12f308 */
[----:B------:R-:W-:Y:S05]  /*01e0*/  @!P0 EXIT ;  /* 0x000000000000894d */ /* 0x000fea0003800000 */
[----:B------:R-:W1:Y:S01]  /*01f0*/  LDCU.64 UR16, c[0x0][0x380] ;  /* 0x00007000ff1077ac */ /* 0x000e620008000a00 */
[----:B------:R-:W2:Y:S01]  /*0200*/  LDCU.64 UR18, c[0x0][0x388] ;  /* 0x00007100ff1277ac */ /* 0x000ea20008000a00 */
[----:B------:R-:W3:Y:S01]  /*0210*/  LDCU.64 UR12, c[0x0][0x3a0] ;  /* 0x00007400ff0c77ac */ /* 0x000ee20008000a00 */
[----:B------:R-:W4:Y:S01]  /*0220*/  LDCU.64 UR14, c[0x0][0x390] ;  /* 0x00007200ff0e77ac */ /* 0x000f220008000a00 */
[----:B------:R-:W-:Y:S01]  /*0230*/  UMOV UR4, URZ ;  /* 0x000000ff00047c82 */ /* 0x000fe20008000000 */
[----:B------:R-:W-:-:S05]  /*0240*/  UMOV UR5, URZ ;  /* 0x000000ff00057c82 */ /* 0x000fca0008000000 */
.L_x_0:
[----:B-1----:R-:W-:-:S04]  /*0250*/  UIMAD.WIDE.U32 UR6, UR10, UR16, UR4 ;  /* 0x000000100a0672a5 */ /* 0x002fc8000f8e0004 */
[----:B------:R-:W-:Y:S02]  /*0260*/  UIMAD UR7, UR10, UR17, UR7 ;  /* 0x000000110a0772a4 */ /* 0x000fe4000f8e0207 */
[----:B---3--:R-:W-:-:S04]  /*0270*/  ULEA UR11, UP0, UR6, UR12, 0x2 ;  /* 0x0000000c060b7291 */ /* 0x008fc8000f8010ff */
[----:B------:R-:W-:Y:S02]  /*0280*/  ULEA.HI.X UR7, UR6, UR13, UR7, 0x2, UP0 ;  /* 0x0000000d06077291 */ /* 0x000fe400080f1407 */
[----:B------:R-:W-:-:S04]  /*0290*/  IMAD.U32 R10, RZ, RZ, UR11 ;  /* 0x0000000bff0a7e24 */ /* 0x000fc8000f8e00ff */
[----:B------:R-:W-:-:S05]  /*02a0*/  IMAD.U32 R11, RZ, RZ, UR7 ;  /* 0x00000007ff0b7e24 */ /* 0x000fca000f8e00ff */
[----:B0-----:R-:W3:Y:S02]  /*02b0*/  LDG.E.U16 R7, desc[UR8][R10.64] ;  /* 0x000000080a077981 */ /* 0x001ee4000c1e1500 */
[----:B---3--:R-:W-:-:S04]  /*02c0*/  PRMT R2, R7, 0x9910, RZ ;  /* 0x0000991007027816 */ /* 0x008fc800000000ff */
[----:B------:R-:W-:-:S13]  /*02d0*/  ISETP.NE.AND P0, PT, R2, -0x1, PT ;  /* 0xffffffff0200780c */ /* 0x000fda0003f05270 */
[----:B--2-4-:R-:W-:Y:S05]  /*02e0*/  @!P0 EXIT ;  /* 0x000000000000894d */ /* 0x014fea0003800000 */
[----:B------:R-:W2:Y:S01]  /*02f0*/  LDG.E.U16 R11, desc[UR8][R10.64+0x2] ;  /* 0x000002080a0b7981 */ /* 0x000ea2000c1e1500 */
[----:B------:R-:W-:Y:S02]  /*0300*/  IMAD.MOV.U32 R4, RZ, RZ, R0 ;  /* 0x000000ffff047224 */ /* 0x000fe400078e0000 */
[----:B------:R-:W-:Y:S02]  /*0310*/  IMAD.MOV.U32 R5, RZ, RZ, RZ ;  /* 0x000000ffff057224 */ /* 0x000fe400078e00ff */
[----:B------:R-:W-:-:S04]  /*0320*/  IMAD.WIDE.U32 R2, R7, UR18, R4 ;  /* 0x0000001207027c25 */ /* 0x000fc8000f8e0004 */
[----:B------:R-:W-:Y:S01]  /*0330*/  IMAD R7, R7, UR19, R3 ;  /* 0x0000001307077c24 */ /* 0x000fe2000f8e0203 */
[----:B------:R-:W-:-:S04]  /*0340*/  LEA R6, P0, R2, UR14, 0x2 ;  /* 0x0000000e02067c11 */ /* 0x000fc8000f8010ff */
[----:B------:R-:W-:-:S05]  /*0350*/  LEA.HI.X R7, R2, UR15, R7, 0x2, P0 ;  /* 0x0000000f02077c11 */ /* 0x000fca00080f1407 */
[----:B------:R0:W-:Y:S01]  /*0360*/  REDG.E.ADD.F32.FTZ.RN.STRONG.GPU desc[UR8][R6.64], R13 ;  /* 0x0000000d060079a6 */ /* 0x0001e2000c12f308 */
[----:B--2---:R-:W-:-:S04]  /*0370*/  IMAD.WIDE.U32 R4, R11, UR18, R4 ;  /* 0x000000120b047c25 */ /* 0x004fc8000f8e0004 */
[----:B------:R-:W-:Y:S01]  /*0380*/  IMAD R3, R11, UR19, R5 ;  /* 0x000000130b037c24 */ /* 0x000fe2000f8e0205 */
[----:B------:R-:W-:-:S04]  /*0390*/  LEA R8, P1, R4, UR14, 0x2 ;  /* 0x0000000e04087c11 */ /* 0x000fc8000f8210ff */
[----:B------:R-:W-:-:S05]  /*03a0*/  LEA.HI.X R9, R4, UR15, R3, 0x2, P1 ;  /* 0x0000000f04097c11 */ /* 0x000fca00088f1403 */
[----:B------:R0:W-:Y:S01]  /*03b0*/  REDG.E.ADD.F32.FTZ.RN.STRONG.GPU desc[UR8][R8.64], R12 ;  /* 0x0000000c080079a6 */ /* 0x0001e2000c12f308 */
[----:B------:R-:W-:-:S04]  /*03c0*/  UIADD3 UR4, UP0, UPT, UR4, 0x1, URZ ;  /* 0x0000000104047890 */ /* 0x000fc8000ff1e0ff */
[----:B------:R-:W-:Y:S02]  /*03d0*/  UIADD3.X UR5, UPT, UPT, URZ, UR5, URZ, UP0, !UPT ;  /* 0x00000005ff057290 */ /* 0x000fe400087fe4ff */
[----:B------:R-:W-:-:S04]  /*03e0*/  UISETP.NE.U32.AND UP0, UPT, UR4, UR16, UPT ;  /* 0x000000100400728c */ /* 0x000fc8000bf05070 */
[----:B------:R-:W-:-:S09]  /*03f0*/  UISETP.NE.AND.EX UP0, UPT, UR5, UR17, UPT, UP0 ;  /* 0x000000110500728c */ /* 0x000fd2000bf05300 */
[----:B0-----:R-:W-:Y:S05]  /*0400*/  BRA.U UP0, `(.L_x_0) ;  /* 0xfffffffd00907547 */ /* 0x001fea000b83ffff */
[----:B------:R-:W-:Y:S05]  /*0410*/  EXIT ;  /* 0x000000000000794d */ /* 0x000fea0003800000 */
.L_x_1:
[----:B------:R-:W-:-:S00]  /*0420*/  BRA `(.L_x_1) ;  /* 0xfffffffc00fc7947 */ /* 0x000fc0000383ffff */
[----:B------:R-:W-:-:S00]  /*0430*/  NOP ;  /* 0x0000000000007918 */ /* 0x000fc00000000000 */
        /* <DEDUP_REMOVED lines=12> */
.L_x_5:


//--------------------- .text._Z30__kernel_sparse_affine_forwardmmPKfS0_PK4FeatPf --------------------------
	.section	.text._Z30__kernel_sparse_affine_forwardmmPKfS0_PK4FeatPf,"ax",@progbits
	.align	128
        .global         _Z30__kernel_sparse_affine_forwardmmPKfS0_PK4FeatPf
        .type           _Z30__kernel_sparse_affine_forwardmmPKfS0_PK4FeatPf,@function
        .size           _Z30__kernel_sparse_affine_forwardmmPKfS0_PK4FeatPf,(.L_x_6 - _Z30__kernel_sparse_affine_forwardmmPKfS0_PK4FeatPf)
        .other          _Z30__kernel_sparse_affine_forwardmmPKfS0_PK4FeatPf,@"STO_CUDA_ENTRY STV_DEFAULT"
_Z30__kernel_sparse_affine_forwardmmPKfS0_PK4FeatPf:
.text._Z30__kernel_sparse_affine_forwardmmPKfS0_PK4FeatPf:
[----:B------:R-:W-:Y:S01]  /*0000*/  LDC R1, c[0x0][0x37c] ;  /* 0x0000df00ff017b82 */ /* 0x000fe20000000800 */
[----:B------:R-:W0:Y:S07]  /*0010*/  S2R R3, SR_TID.X ;  /* 0x0000000000037919 */ /* 0x000e2e0000002100 */
[----:B------:R-:W0:Y:S01]  /*0020*/  S2UR UR4, SR_CTAID.X ;  /* 0x00000000000479c3 */ /* 0x000e220000002500 */
[----:B------:R-:W1:Y:S07]  /*0030*/  LDCU.64 UR6, c[0x0][0x388] ;  /* 0x00007100ff0677ac */ /* 0x000e6e0008000a00 */
[----:B------:R-:W0:Y:S02]  /*0040*/  LDC R4, c[0x0][0x360] ;  /* 0x0000d800ff047b82 */ /* 0x000e240000000800 */
[----:B0-----:R-:W-:-:S05]  /*0050*/  IMAD R4, R4, UR4, R3 ;  /* 0x0000000404047c24 */ /* 0x001fca000f8e0203 */
[----:B-1----:R-:W-:-:S04]  /*0060*/  ISETP.GE.U32.AND P0, PT, R4, UR6, PT ;  /* 0x0000000604007c0c */ /* 0x002fc8000bf06070 */
[----:B------:R-:W-:-:S13]  /*0070*/  ISETP.GE.U32.AND.EX P0, PT, RZ, UR7, PT, P0 ;  /* 0x00000007ff007c0c */ /* 0x000fda000bf06100 */
[----:B------:R-:W-:Y:S05]  /*0080*/  @P0 EXIT ;  /* 0x000000000000094d */ /* 0x000fea0003800000 */
[----:B------:R-:W0:Y:S01]  /*0090*/  LDCU.64 UR4, c[0x0][0x398] ;  /* 0x00007300ff0477ac */ /* 0x000e220008000a00 */
[----:B------:R-:W1:Y:S01]  /*00a0*/  LDCU.64 UR8, c[0x0][0x358] ;  /* 0x00006b00ff0877ac */ /* 0x000e620008000a00 */
[----:B0-----:R-:W-:-:S04]  /*00b0*/  LEA R6, P0, R4, UR4, 0x2 ;  /* 0x0000000404067c11 */ /* 0x001fc8000f8010ff */
[----:B------:R-:W-:Y:S01]  /*00c0*/  LEA.HI.X R7, R4, UR5, RZ, 0x2, P0 ;  /* 0x0000000504077c11 */ /* 0x000fe200080f14ff */
[----:B------:R-:W0:Y:S04]  /*00d0*/  LDCU.64 UR4, c[0x0][0x380] ;  /* 0x00007000ff0477ac */ /* 0x000e280008000a00 */
[----:B-1----:R-:W2:Y:S01]  /*00e0*/  LDG.E R0, desc[UR8][R6.64] ;  /* 0x0000000806007981 */ /* 0x002ea2000c1e1900 */
[----:B------:R-:W1:Y:S01]  /*00f0*/  S2UR UR10, SR_CTAID.Y ;  /* 0x00000000000a79c3 */ /* 0x000e620000002600 */
[----:B0-----:R-:W-:-:S04]  /*0100*/  UISETP.NE.U32.AND UP0, UPT, UR4, URZ, UPT ;  /* 0x000000ff0400728c */ /* 0x001fc8000bf05070 */
[----:B------:R-:W-:Y:S01]  /*0110*/  UISETP.NE.AND.EX UP0, UPT, UR5, URZ, UPT, UP0 ;  /* 0x000000ff0500728c */ /* 0x000fe2000bf05300 */
[----:B--2---:R-:W-:-:S08]  /*0120*/  IMAD.MOV.U32 R2, RZ, RZ, R0 ;  /* 0x000000ffff027224 */ /* 0x004fd000078e0000 */
[----:B-1----:R-:W-:Y:S05]  /*0130*/  BRA.U !UP0, `(.L_x_2) ;  /* 0x0000000108907547 */ /* 0x002fea000b800000 */
[----:B------:R-:W-:Y:S01]  /*0140*/  IMAD.MOV.U32 R2, RZ, RZ, R0 ;  /* 0x000000ffff027224 */ /* 0x000fe200078e0000 */
[----:B------:R-:W0:Y:S01]  /*0150*/  LDCU.64 UR18, c[0x0][0x388] ;  /* 0x00007100ff1277ac */ /* 0x000e220008000a00 */
[----:B------:R-:W1:Y:S01]  /*0160*/  LDCU.64 UR16, c[0x0][0x380] ;  /* 0x00007000ff1077ac */ /* 0x000e620008000a00 */
[----:B------:R-:W2:Y:S01]  /*0170*/  LDCU.64 UR12, c[0x0][0x3a0] ;  /* 0x00007400ff0c77ac */ /* 0x000ea20008000a00 */
[----:B------:R-:W3:Y:S01]  /*0180*/  LDCU.64 UR14, c[0x0][0x390] ;  /* 0x00007200ff0e77ac */ /* 0x000ee20008000a00 */
[----:B------:R-:W-:Y:S01]  /*0190*/  UMOV UR4, URZ ;  /* 0x000000ff00047c82 */ /* 0x000fe20008000000 */
[----:B------:R-:W-:-:S05]  /*01a0*/  UMOV UR5, URZ ;  /* 0x000000ff00057c82 */ /* 0x000fca0008000000 */
.L_x_3:
[----:B-1----:R-:W-:-:S04]  /*01b0*/  UIMAD.WIDE.U32 UR6, UR10, UR16, UR4 ;  /* 0x000000100a0672a5 */ /* 0x002fc8000f8e0004 */
[----:B------:R-:W-:Y:S02]  /*01c0*/  UIMAD UR7, UR10, UR17, UR7 ;  /* 0x000000110a0772a4 */ /* 0x000fe4000f8e0207 */
[----:B--2---:R-:W-:-:S04]  /*01d0*/  ULEA UR11, UP0, UR6, UR12, 0x2 ;  /* 0x0000000c060b7291 */ /* 0x004fc8000f8010ff */
[----:B------:R-:W-:Y:S02]  /*01e0*/  ULEA.HI.X UR7, UR6, UR13, UR7, 0x2, UP0 ;  /* 0x0000000d06077291 */ /* 0x000fe400080f1407 */
[----:B------:R-:W-:-:S04]  /*01f0*/  IMAD.U32 R14, RZ, RZ, UR11 ;  /* 0x0000000bff0e7e24 */ /* 0x000fc8000f8e00ff */
[----:B------:R-:W-:-:S05]  /*0200*/  IMAD.U32 R15, RZ, RZ, UR7 ;  /* 0x00000007ff0f7e24 */ /* 0x000fca000f8e00ff */
[----:B------:R-:W2:Y:S02]  /*0210*/  LDG.E.U16 R11, desc[UR8][R14.64] ;  /* 0x000000080e0b7981 */ /* 0x000ea4000c1e1500 */
[----:B--2---:R-:W-:-:S04]  /*0220*/  PRMT R3, R11, 0x9910, RZ ;  /* 0x000099100b037816 */ /* 0x004fc800000000ff */
[----:B------:R-:W-:-:S13]  /*0230*/  ISETP.NE.AND P0, PT, R3, -0x1, PT ;  /* 0xffffffff0300780c */ /* 0x000fda0003f05270 */
[----:B------:R-:W-:Y:S05]  /*0240*/  @!P0 BRA `(.L_x_2) ;  /* 0x00000000004c8947 */ /* 0x000fea0003800000 */
[----:B------:R-:W2:Y:S01]  /*0250*/  LDG.E.U16 R15, desc[UR8][R14.64+0x2] ;  /* 0x000002080e0f7981 */ /* 0x000ea2000c1e1500 */
[----:B------:R-:W-:Y:S02]  /*0260*/  IMAD.MOV.U32 R5, RZ, RZ, RZ ;  /* 0x000000ffff057224 */ /* 0x000fe400078e00ff */
[----:B0-----:R-:W-:-:S03]  /*0270*/  IMAD.WIDE.U32 R6, R11, UR18, R4 ;  /* 0x000000120b067c25 */ /* 0x001fc6000f8e0004 */
[----:B---3--:R-:W-:Y:S01]  /*0280*/  LEA R10, P0, R6, UR14, 0x2 ;  /* 0x0000000e060a7c11 */ /* 0x008fe2000f8010ff */
[----:B--2---:R-:W-:-:S04]  /*0290*/  IMAD.WIDE.U32 R8, R15, UR18, R4 ;  /* 0x000000120f087c25 */ /* 0x004fc8000f8e0004 */
[----:B------:R-:W-:Y:S01]  /*02a0*/  IMAD R5, R11, UR19, R7 ;  /* 0x000000130b057c24 */ /* 0x000fe2000f8e0207 */
[----:B------:R-:W-:Y:S01]  /*02b0*/  LEA R12, P1, R8, UR14, 0x2 ;  /* 0x0000000e080c7c11 */ /* 0x000fe2000f8210ff */
[----:B------:R-:W-:-:S03]  /*02c0*/  IMAD R3, R15, UR19, R9 ;  /* 0x000000130f037c24 */ /* 0x000fc6000f8e0209 */
[----:B------:R-:W-:Y:S02]  /*02d0*/  LEA.HI.X R11, R6, UR15, R5, 0x2, P0 ;  /* 0x0000000f060b7c11 */ /* 0x000fe400080f1405 */
[----:B------:R-:W-:-:S04]  /*02e0*/  LEA.HI.X R13, R8, UR15, R3, 0x2, P1 ;  /* 0x0000000f080d7c11 */ /* 0x000fc800088f1403 */
[----:B------:R-:W2:Y:S04]  /*02f0*/  LDG.E R11, desc[UR8][R10.64] ;  /* 0x000000080a0b7981 */ /* 0x000ea8000c1e1900 */
[----:B------:R-:W3:Y:S01]  /*0300*/  LDG.E R13, desc[UR8][R12.64] ;  /* 0x000000080c0d7981 */ /* 0x000ee2000c1e1900 */
[----:B------:R-:W-:-:S04]  /*0310*/  UIADD3 UR4, UP0, UPT, UR4, 0x1, URZ ;  /* 0x0000000104047890 */ /* 0x000fc8000ff1e0ff */
[----:B------:R-:W-:Y:S02]  /*0320*/  UIADD3.X UR5, UPT, UPT, URZ, UR5, URZ, UP0, !UPT ;  /* 0x00000005ff057290 */ /* 0x000fe400087fe4ff */
[----:B------:R-:W-:-:S04]  /*0330*/  UISETP.NE.U32.AND UP0, UPT, UR4, UR16, UPT ;  /* 0x000000100400728c */ /* 0x000fc8000bf05070 */
[----:B------:R-:W-:Y:S01]  /*0340*/  UISETP.NE.AND.EX UP0, UPT, UR5, UR17, UPT, UP0 ;  /* 0x000000110500728c */ /* 0x000fe2000bf05300 */
[----:B--2---:R-:W-:Y:S01]  /*0350*/  FADD R0, R0, R11 ;  /* 0x0000000b00007221 */ /* 0x004fe20000000000 */
[----:B---3--:R-:W-:-:S07]  /*0360*/  FADD R2, R2, R13 ;  /* 0x0000000d02027221 */ /* 0x008fce0000000000 */
[----:B------:R-:W-:Y:S05]  /*0370*/  BRA.U UP0, `(.L_x_3) ;  /* 0xfffffffd008c7547 */ /* 0x000fea000b83ffff */
.L_x_2:
[----:B------:R-:W1:Y:S01]  /*0380*/  LDC.64 R8, c[0x0][0x388] ;  /* 0x0000e200ff087b82 */ /* 0x000e620000000a00 */
[----:B------:R-:W2:Y:S01]  /*0390*/  LDCU.64 UR4, c[0x0][0x3a8] ;  /* 0x00007500ff0477ac */ /* 0x000ea20008000a00 */
[----:B-1----:R-:W-:-:S04]  /*03a0*/  IMAD.WIDE.U32 R6, R8, UR10, RZ ;  /* 0x0000000a08067c25 */ /* 0x002fc8000f8e00ff */
[----:B------:R-:W-:Y:S01]  /*03b0*/  IMAD R5, R9, UR10, R7 ;  /* 0x0000000a09057c24 */ /* 0x000fe2000f8e0207 */
[----:B------:R-:W-:-:S04]  /*03c0*/  LEA R3, P0, R6, R4, 0x1 ;  /* 0x0000000406037211 */ /* 0x000fc800078008ff */
[----:B------:R-:W-:Y:S02]  /*03d0*/  LEA.HI.X R6, R6, RZ, R5, 0x1, P0 ;  /* 0x000000ff06067211 */ /* 0x000fe400000f0c05 */
[----:B--2---:R-:W-:-:S04]  /*03e0*/  LEA R4, P0, R3, UR4, 0x2 ;  /* 0x0000000403047c11 */ /* 0x004fc8000f8010ff */
[----:B------:R-:W-:Y:S02]  /*03f0*/  LEA.HI.X R5, R3, UR5, R6, 0x2, P0 ;  /* 0x0000000503057c11 */ /* 0x000fe400080f1406 */
[----:B------:R-:W-:-:S03]  /*0400*/  LEA R6, P0, R8, R4, 0x2 ;  /* 0x0000000408067211 */ /* 0x000fc600078010ff */
[----:B------:R-:W-:Y:S01]  /*0410*/  STG.E desc[UR8][R4.64], R0 ;  /* 0x0000000004007986 */ /* 0x000fe2000c101908 */
[----:B------:R-:W-:-:S05]  /*0420*/  LEA.HI.X R7, R8, R5, R9, 0x2, P0 ;  /* 0x0000000508077211 */ /* 0x000fca00000f1409 */
[----:B------:R-:W-:Y:S01]  /*0430*/  STG.E desc[UR8][R6.64], R2 ;  /* 0x0000000206007986 */ /* 0x000fe2000c101908 */
[----:B0--3--:R-:W-:Y:S05]  /*0440*/  EXIT ;  /* 0x000000000000794d */ /* 0x009fea0003800000 */
.L_x_4:
        /* <DEDUP_REMOVED lines=11> */
.L_x_6:


//--------------------- .nv.shared.reserved.0     --------------------------
	.section	.nv.shared.reserved.0,"aw",@nobits
	.weak		__nv_reservedSMEM_offset_0_alias
	.size		__nv_reservedSMEM_offset_0_alias, 0, 64
	.other		__nv_reservedSMEM_offset_0_alias,@"STO_CUDA_RESERVED_SHARED STV_DEFAULT"
__nv_reservedSMEM_offset_0_alias:
	.zero		0
	.zero		64


//--------------------- .nv.constant0._Z31__kernel_sparse_affine_backwardmmPfS_PK4FeatPKf --------------------------
	.section	.nv.constant0._Z31__kernel_sparse_affine_backwardmmPfS_PK4FeatPKf,"a",@progbits
	.sectionflags	@""
	.align	4
.nv.constant0._Z31__kernel_sparse_affine_backwardmmPfS_PK4FeatPKf:
	.zero		944


//--------------------- .nv.constant0._Z30__kernel_sparse_affine_forwardmmPKfS0_PK4FeatPf --------------------------
	.section	.nv.constant0._Z30__kernel_sparse_affine_forwardmmPKfS0_PK4FeatPf,"a",@progbits
	.sectionflags	@""
	.align	4
.nv.constant0._Z30__kernel_sparse_affine_forwardmmPKfS0_PK4FeatPf:
	.zero		944


//--------------------- SYMBOLS --------------------------

	.type		.nv.reservedSmem.offset0,@object
	.size		.nv.reservedSmem.offset0,0x4
